//
// Generated by NVIDIA NVVM Compiler
//
// Compiler Build ID: CL-36424714
// Cuda compilation tools, release 13.0, V13.0.88
// Based on NVVM 20.0.0
//

.version 9.0
.target sm_100
.address_size 64

	// .globl	_Z5kmainPVj
.global .align 4 .u32 lock;
.global .align 4 .u32 dummy;

.visible .entry _Z5kmainPVj(
	.param .u64 .ptr .align 1 _Z5kmainPVj_param_0
)
{
	.reg .pred 	%p<4>;
	.reg .b32 	%r<8>;
	.reg .b64 	%rd<3>;

	ld.param.u64 	%rd2, [_Z5kmainPVj_param_0];
	cvta.to.global.u64 	%rd1, %rd2;
	mov.u32 	%r1, %ctaid.x;
	setp.eq.s32 	%p1, %r1, 0;
	@%p1 bra 	$L__BB0_1;
	bra.uni 	$L__BB0_3;
$L__BB0_1:
	atom.relaxed.global.cas.b32 	%r5, [lock], 0, 1;
	setp.ne.s32 	%p3, %r5, 0;
	@%p3 bra 	$L__BB0_1;
	membar.gl;
	mov.b32 	%r6, 1;
	st.volatile.global.u32 	[%rd1], %r6;
	atom.global.exch.b32 	%r7, [lock], 0;
	bra.uni 	$L__BB0_5;
$L__BB0_3:
	atom.relaxed.global.cas.b32 	%r2, [lock], 0, 1;
	setp.ne.s32 	%p2, %r2, 0;
	@%p2 bra 	$L__BB0_3;
	membar.gl;
	mov.b32 	%r3, 2;
	st.volatile.global.u32 	[%rd1], %r3;
	atom.global.exch.b32 	%r4, [lock], 0;
$L__BB0_5:
	ret;

}


// ===== COMPILED SASS (sm_100) =====

	.target	sm_100

	.elftype	@"ET_EXEC"


//--------------------- .note.nv.tkinfo           --------------------------
	.section	.note.nv.tkinfo,"",@"SHT_NOTE"
	.sectionflags	@"SHF_NOTE_NV_TKINFO"
	.tkinfo
        /*0018*/ 	.word	0x00000002
        /*0030*/ 	.string	""
        /*0030*/ 	.string	"ptxas"
        /*0030*/ 	.string	"Cuda compilation tools, release 13.0, V13.0.88"
        /*0030*/ 	.string	"Build cuda_13.0.r13.0/compiler.36424714_0"
        /*0030*/ 	.string	"-arch sm_100 -m 64 "



//--------------------- .note.nv.cuinfo           --------------------------
	.section	.note.nv.cuinfo,"",@"SHT_NOTE"
	.sectionflags	@"SHF_NOTE_NV_CUINFO"
        /*0018*/ 	.short	0x0002
        /*001a*/ 	.short	0x0064
        /*001c*/ 	.short	0x0082
	.zero		2


//--------------------- .nv.info                  --------------------------
	.section	.nv.info,"",@"SHT_CUDA_INFO"
	.align	4


	//----- nvinfo : EIATTR_REGCOUNT
	.align		4
        /*0000*/ 	.byte	0x04, 0x2f
        /*0002*/ 	.short	(.L_3 - .L_2)
	.align		4
.L_2:
        /*0004*/ 	.word	index@(_Z5kmainPVj)
        /*0008*/ 	.word	0x0000000a


	//----- nvinfo : EIATTR_FRAME_SIZE
	.align		4
.L_3:
        /*000c*/ 	.byte	0x04, 0x11
        /*000e*/ 	.short	(.L_5 - .L_4)
	.align		4
.L_4:
        /*0010*/ 	.word	index@(_Z5kmainPVj)
        /*0014*/ 	.word	0x00000000


	//----- nvinfo : EIATTR_MIN_STACK_SIZE
	.align		4
.L_5:
        /*0018*/ 	.byte	0x04, 0x12
        /*001a*/ 	.short	(.L_7 - .L_6)
	.align		4
.L_6:
        /*001c*/ 	.word	index@(_Z5kmainPVj)
        /*0020*/ 	.word	0x00000000
.L_7:


//--------------------- .nv.compat                --------------------------
	.section	.nv.compat,"",@"SHT_CUDA_COMPAT_INFO"
	.align	4
        /*0000*/ 	.byte	0x02, 0x09, 0x00, 0x00, 0x02, 0x02, 0x01, 0x00, 0x02, 0x05, 0x05, 0x00, 0x03, 0x07, 0x01, 0x01
        /*0010*/ 	.byte	0x02, 0x03, 0x00, 0x00, 0x02, 0x06, 0x01, 0x00, 0x04, 0x0b, 0x08, 0x00, 0x09, 0x00, 0x00, 0x00
        /*0020*/ 	.byte	0x00, 0x00, 0x00, 0x00


//--------------------- .nv.info._Z5kmainPVj      --------------------------
	.section	.nv.info._Z5kmainPVj,"",@"SHT_CUDA_INFO"
	.sectionflags	@""
	.align	4


	//----- nvinfo : EIATTR_CUDA_API_VERSION
	.align		4
        /*0000*/ 	.byte	0x04, 0x37
        /*0002*/ 	.short	(.L_9 - .L_8)
.L_8:
        /*0004*/ 	.word	0x00000082


	//----- nvinfo : EIATTR_KPARAM_INFO
	.align		4
.L_9:
        /*0008*/ 	.byte	0x04, 0x17
        /*000a*/ 	.short	(.L_11 - .L_10)
.L_10:
        /*000c*/ 	.word	0x00000000
        /*0010*/ 	.short	0x0000
        /*0012*/ 	.short	0x0000
        /*0014*/ 	.byte	0x00, 0xf5, 0x21, 0x00


	//----- nvinfo : EIATTR_SPARSE_MMA_MASK
	.align		4
.L_11:
        /*0018*/ 	.byte	0x03, 0x50
        /*001a*/ 	.short	0x0000


	//----- nvinfo : EIATTR_MAXREG_COUNT
	.align		4
        /*001c*/ 	.byte	0x03, 0x1b
        /*001e*/ 	.short	0x00ff


	//----- nvinfo : EIATTR_MERCURY_ISA_VERSION
	.align		4
        /*0020*/ 	.byte	0x03, 0x5f
        /*0022*/ 	.short	0x0101


	//----- nvinfo : EIATTR_VRC_CTA_INIT_COUNT
	.align		4
        /*0024*/ 	.byte	0x02, 0x4a
	.zero		1
	.zero		1


	//----- nvinfo : EIATTR_EXIT_INSTR_OFFSETS
	.align		4
        /*0028*/ 	.byte	0x04, 0x1c
        /*002a*/ 	.short	(.L_13 - .L_12)


	//   ....[0]....
.L_12:
        /*002c*/ 	.word	0x00000160


	//   ....[1]....
        /*0030*/ 	.word	0x00000280


	//----- nvinfo : EIATTR_CRS_STACK_SIZE
	.align		4
.L_13:
        /*0034*/ 	.byte	0x04, 0x1e
        /*0036*/ 	.short	(.L_15 - .L_14)
.L_14:
        /*0038*/ 	.word	0x00000000


	//----- nvinfo : EIATTR_CBANK_PARAM_SIZE
	.align		4
.L_15:
        /*003c*/ 	.byte	0x03, 0x19
        /*003e*/ 	.short	0x0008


	//----- nvinfo : EIATTR_PARAM_CBANK
	.align		4
        /*0040*/ 	.byte	0x04, 0x0a
        /*0042*/ 	.short	(.L_17 - .L_16)
	.align		4
.L_16:
        /*0044*/ 	.word	index@(.nv.constant0._Z5kmainPVj)
        /*0048*/ 	.short	0x0380
        /*004a*/ 	.short	0x0008


	//----- nvinfo : EIATTR_SW_WAR
	.align		4
.L_17:
        /*004c*/ 	.byte	0x04, 0x36
        /*004e*/ 	.short	(.L_19 - .L_18)
.L_18:
        /*0050*/ 	.word	0x00000008
.L_19:


//--------------------- .nv.callgraph             --------------------------
	.section	.nv.callgraph,"",@"SHT_CUDA_CALLGRAPH"
	.align	4
	.sectionentsize	8
	.align		4
        /*0000*/ 	.word	0x00000000
	.align		4
        /*0004*/ 	.word	0xffffffff
	.align		4
        /*0008*/ 	.word	0x00000000
	.align		4
        /*000c*/ 	.word	0xfffffffe
	.align		4
        /*0010*/ 	.word	0x00000000
	.align		4
        /*0014*/ 	.word	0xfffffffd
	.align		4
        /*0018*/ 	.word	0x00000000
	.align		4
        /*001c*/ 	.word	0xfffffffc


//--------------------- .nv.constant4             --------------------------
	.section	.nv.constant4,"a",@progbits
	.align	8
	.align		8
.nv.constant4:
        /*0000*/ 	.dword	lock
	.align		8
        /*0008*/ 	.dword	dummy


//--------------------- .text._Z5kmainPVj         --------------------------
	.section	.text._Z5kmainPVj,"ax",@progbits
	.align	128
        .global         _Z5kmainPVj
        .type           _Z5kmainPVj,@function
        .size           _Z5kmainPVj,(.L_x_6 - _Z5kmainPVj)
        .other          _Z5kmainPVj,@"STO_CUDA_ENTRY STV_DEFAULT"
_Z5kmainPVj:
.text._Z5kmainPVj:
[----:B------:R-:W-:Y:S08]  /*0000*/  LDC R1, c[0x0][0x37c] ;  /* 0x0000df00ff017b82 */ /* 0x000ff00000000800 */
[----:B------:R-:W0:Y:S01]  /*0010*/  S2UR UR6, SR_CTAID.X ;  /* 0x00000000000679c3 */ /* 0x000e220000002500 */
[----:B------:R-:W1:Y:S01]  /*0020*/  LDCU.64 UR4, c[0x0][0x358] ;  /* 0x00006b00ff0477ac */ /* 0x000e620008000a00 */
[----:B0-----:R-:W-:-:S09]  /*0030*/  UISETP.NE.AND UP0, UPT, UR6, URZ, UPT ;  /* 0x000000ff0600728c */ /* 0x001fd2000bf05270 */
[----:B-1----:R-:W-:Y:S05]  /*0040*/  BRA.U !UP0, `(.L_x_0) ;  /* 0x0000000108487547 */ /* 0x002fea000b800000 */
[----:B------:R-:W0:Y:S01]  /*0050*/  LDC.64 R2, c[0x4][RZ] ;  /* 0x01000000ff027b82 */ /* 0x000e220000000a00 */
[----:B------:R-:W-:Y:S01]  /*0060*/  BSSY B0, `(.L_x_1) ;  /* 0x0000007000007945 */ /* 0x000fe20003800000 */
[----:B------:R-:W-:-:S07]  /*0070*/  IMAD.MOV.U32 R5, RZ, RZ, 0x1 ;  /* 0x00000001ff057424 */ /* 0x000fce00078e00ff */
.L_x_2:
[----:B------:R-:W-:Y:S01]  /*0080*/  IMAD.MOV.U32 R4, RZ, RZ, RZ ;  /* 0x000000ffff047224 */ /* 0x000fe200078e00ff */
[----:B------:R-:W-:Y:S05]  /*0090*/  YIELD ;  /* 0x0000000000007946 */ /* 0x000fea0003800000 */
[----:B0-----:R-:W2:Y:S02]  /*00a0*/  ATOMG.E.CAS.STRONG.GPU PT, R0, [R2], R4, R5 ;  /* 0x00000004020073a9 */ /* 0x001ea400001ee105 */
[----:B--2---:R-:W-:-:S13]  /*00b0*/  ISETP.NE.AND P0, PT, R0, RZ, PT ;  /* 0x000000ff0000720c */ /* 0x004fda0003f05270 */
[----:B------:R-:W-:Y:S05]  /*00c0*/  @P0 BRA `(.L_x_2) ;  /* 0xfffffffc00ec0947 */ /* 0x000fea000383ffff */
[----:B------:R-:W-:Y:S05]  /*00d0*/  BSYNC B0 ;  /* 0x0000000000007941 */ /* 0x000fea0003800000 */
.L_x_1:
[----:B------:R-:W0:Y:S01]  /*00e0*/  LDC.64 R4, c[0x0][0x380] ;  /* 0x0000e000ff047b82 */ /* 0x000e220000000a00 */
[----:B------:R-:W-:Y:S01]  /*00f0*/  HFMA2 R7, -RZ, RZ, 0, 1.1920928955078125e-07 ;  /* 0x00000002ff077431 */ /* 0x000fe200000001ff */
[----:B------:R-:W-:Y:S06]  /*0100*/  MEMBAR.SC.GPU ;  /* 0x0000000000007992 */ /* 0x000fec0000002000 */
[----:B------:R-:W-:-:S00]  /*0110*/  ERRBAR ;  /* 0x00000000000079ab */ /* 0x000fc00000000000 */
[----:B------:R-:W-:Y:S06]  /*0120*/  CGAERRBAR ;  /* 0x00000000000075ab */ /* 0x000fec0000000000 */
[----:B------:R-:W-:Y:S04]  /*0130*/  CCTL.IVALL ;  /* 0x00000000ff00798f */ /* 0x000fe80002000000 */
[----:B0-----:R-:W-:Y:S04]  /*0140*/  STG.E.STRONG.SYS desc[UR4][R4.64], R7 ;  /* 0x0000000704007986 */ /* 0x001fe8000c115904 */
[----:B------:R-:W-:Y:S01]  /*0150*/  ATOMG.E.EXCH.STRONG.GPU PT, RZ, desc[UR4][R2.64], RZ ;  /* 0x800000ff02ff79a8 */ /* 0x000fe2000c1ef104 */
[----:B------:R-:W-:Y:S05]  /*0160*/  EXIT ;  /* 0x000000000000794d */ /* 0x000fea0003800000 */
.L_x_0:
[----:B------:R-:W0:Y:S01]  /*0170*/  LDC.64 R2, c[0x4][RZ] ;  /* 0x01000000ff027b82 */ /* 0x000e220000000a00 */
[----:B------:R-:W-:Y:S01]  /*0180*/  BSSY B0, `(.L_x_3) ;  /* 0x0000007000007945 */ /* 0x000fe20003800000 */
[----:B------:R-:W-:-:S07]  /*0190*/  IMAD.MOV.U32 R5, RZ, RZ, 0x1 ;  /* 0x00000001ff057424 */ /* 0x000fce00078e00ff */
.L_x_4:
[----:B------:R-:W-:Y:S01]  /*01a0*/  HFMA2 R4, -RZ, RZ, 0, 0 ;  /* 0x00000000ff047431 */ /* 0x000fe200000001ff */
[----:B------:R-:W-:Y:S05]  /*01b0*/  YIELD ;  /* 0x0000000000007946 */ /* 0x000fea0003800000 */
[----:B0-----:R-:W2:Y:S02]  /*01c0*/  ATOMG.E.CAS.STRONG.GPU PT, R0, [R2], R4, R5 ;  /* 0x00000004020073a9 */ /* 0x001ea400001ee105 */
[----:B--2---:R-:W-:-:S13]  /*01d0*/  ISETP.NE.AND P0, PT, R0, RZ, PT ;  /* 0x000000ff0000720c */ /* 0x004fda0003f05270 */
[----:B------:R-:W-:Y:S05]  /*01e0*/  @P0 BRA `(.L_x_4) ;  /* 0xfffffffc00ec0947 */ /* 0x000fea000383ffff */
[----:B------:R-:W-:Y:S05]  /*01f0*/  BSYNC B0 ;  /* 0x0000000000007941 */ /* 0x000fea0003800000 */
.L_x_3:
[----:B------:R-:W0:Y:S01]  /*0200*/  LDC.64 R4, c[0x0][0x380] ;  /* 0x0000e000ff047b82 */ /* 0x000e220000000a00 */
[----:B------:R-:W-:Y:S01]  /*0210*/  IMAD.MOV.U32 R7, RZ, RZ, 0x1 ;  /* 0x00000001ff077424 */ /* 0x000fe200078e00ff */
[----:B------:R-:W-:Y:S06]  /*0220*/  MEMBAR.SC.GPU ;  /* 0x0000000000007992 */ /* 0x000fec0000002000 */
[----:B------:R-:W-:-:S00]  /*0230*/  ERRBAR ;  /* 0x00000000000079ab */ /* 0x000fc00000000000 */
[----:B------:R-:W-:Y:S06]  /*0240*/  CGAERRBAR ;  /* 0x00000000000075ab */ /* 0x000fec0000000000 */
[----:B------:R-:W-:Y:S04]  /*0250*/  CCTL.IVALL ;  /* 0x00000000ff00798f */ /* 0x000fe80002000000 */
[----:B0-----:R-:W-:Y:S04]  /*0260*/  STG.E.STRONG.SYS desc[UR4][R4.64], R7 ;  /* 0x0000000704007986 */ /* 0x001fe8000c115904 */
[----:B------:R-:W-:Y:S01]  /*0270*/  ATOMG.E.EXCH.STRONG.GPU PT, RZ, desc[UR4][R2.64], RZ ;  /* 0x800000ff02ff79a8 */ /* 0x000fe2000c1ef104 */
[----:B------:R-:W-:Y:S05]  /*0280*/  EXIT ;  /* 0x000000000000794d */ /* 0x000fea0003800000 */
.L_x_5:
[----:B------:R-:W-:-:S00]  /*0290*/  BRA `(.L_x_5) ;  /* 0xfffffffc00fc7947 */ /* 0x000fc0000383ffff */
[----:B------:R-:W-:-:S00]  /*02a0*/  NOP ;  /* 0x0000000000007918 */ /* 0x000fc00000000000 */
        /* <DEDUP_REMOVED lines=13> */
.L_x_6:


//--------------------- .nv.shared.reserved.0     --------------------------
	.section	.nv.shared.reserved.0,"aw",@nobits
	.weak		__nv_reservedSMEM_offset_0_alias
	.size		__nv_reservedSMEM_offset_0_alias, 0, 64
	.other		__nv_reservedSMEM_offset_0_alias,@"STO_CUDA_RESERVED_SHARED STV_DEFAULT"
__nv_reservedSMEM_offset_0_alias:
	.zero		0
	.zero		64


//--------------------- .nv.global                --------------------------
	.section	.nv.global,"aw",@nobits
	.align	4
.nv.global:
	.type		lock,@object
	.size		lock,(dummy - lock)
lock:
	.zero		4
	.type		dummy,@object
	.size		dummy,(.L_1 - dummy)
dummy:
	.zero		4
.L_1:


//--------------------- .nv.constant0._Z5kmainPVj --------------------------
	.section	.nv.constant0._Z5kmainPVj,"a",@progbits
	.sectionflags	@""
	.align	4
.nv.constant0._Z5kmainPVj:
	.zero		904


//--------------------- SYMBOLS --------------------------

	.type		.nv.reservedSmem.offset0,@object
	.size		.nv.reservedSmem.offset0,0x4
